	.headerflags	@"EF_CUDA_TEXMODE_UNIFIED EF_CUDA_64BIT_ADDRESS EF_CUDA_ACCELERATORS EF_CUDA_SM90 EF_CUDA_VIRTUAL_SM(EF_CUDA_SM90)"
	.elftype	@"ET_EXEC"


//--------------------- .nv.info                  --------------------------
	.section	.nv.info,"",@"SHT_CUDA_INFO"
	.align	4


	//----- nvinfo : EIATTR_REGCOUNT
	.align		4
        /*0000*/ 	.byte	0x04, 0x2f
        /*0002*/ 	.short	(.L_1 - .L_0)
	.align		4
.L_0:
        /*0004*/ 	.word	index@(triton_poi_fused_clone_3)
        /*0008*/ 	.word	0x00000012


	//----- nvinfo : EIATTR_MIN_STACK_SIZE
	.align		4
.L_1:
        /*000c*/ 	.byte	0x04, 0x12
        /*000e*/ 	.short	(.L_3 - .L_2)
	.align		4
.L_2:
        /*0010*/ 	.word	index@(triton_poi_fused_clone_3)
        /*0014*/ 	.word	0x00000000


	//----- nvinfo : EIATTR_FRAME_SIZE
	.align		4
.L_3:
        /*0018*/ 	.byte	0x04, 0x11
        /*001a*/ 	.short	(.L_5 - .L_4)
	.align		4
.L_4:
        /*001c*/ 	.word	index@(triton_poi_fused_clone_3)
        /*0020*/ 	.word	0x00000000


	//----- nvinfo : EIATTR_MIN_STACK_SIZE
	.align		4
.L_5:
        /*0024*/ 	.byte	0x04, 0x12
        /*0026*/ 	.short	(.L_7 - .L_6)
	.align		4
.L_6:
        /*0028*/ 	.word	index@(triton_poi_fused_clone_3)
        /*002c*/ 	.word	0x00000000
.L_7:


//--------------------- .nv.info.triton_poi_fused_clone_3 --------------------------
	.section	.nv.info.triton_poi_fused_clone_3,"",@"SHT_CUDA_INFO"
	.sectionflags	@""
	.align	4


	//----- nvinfo : EIATTR_CUDA_API_VERSION
	.align		4
        /*0000*/ 	.byte	0x04, 0x37
        /*0002*/ 	.short	(.L_9 - .L_8)
.L_8:
        /*0004*/ 	.word	0x0000007c


	//----- nvinfo : EIATTR_KPARAM_INFO
	.align		4
.L_9:
        /*0008*/ 	.byte	0x04, 0x17
        /*000a*/ 	.short	(.L_11 - .L_10)
.L_10:
        /*000c*/ 	.word	0x00000000
        /*0010*/ 	.short	0x0005
        /*0012*/ 	.short	0x0020
        /*0014*/ 	.byte	0x00, 0xf4, 0x21, 0x00


	//----- nvinfo : EIATTR_KPARAM_INFO
	.align		4
.L_11:
        /*0018*/ 	.byte	0x04, 0x17
        /*001a*/ 	.short	(.L_13 - .L_12)
.L_12:
        /*001c*/ 	.word	0x00000000
        /*0020*/ 	.short	0x0004
        /*0022*/ 	.short	0x0018
        /*0024*/ 	.byte	0x00, 0xf0, 0x11, 0x00


	//----- nvinfo : EIATTR_KPARAM_INFO
	.align		4
.L_13:
        /*0028*/ 	.byte	0x04, 0x17
        /*002a*/ 	.short	(.L_15 - .L_14)
.L_14:
        /*002c*/ 	.word	0x00000000
        /*0030*/ 	.short	0x0003
        /*0032*/ 	.short	0x0014
        /*0034*/ 	.byte	0x00, 0xf0, 0x11, 0x00


	//----- nvinfo : EIATTR_KPARAM_INFO
	.align		4
.L_15:
        /*0038*/ 	.byte	0x04, 0x17
        /*003a*/ 	.short	(.L_17 - .L_16)
.L_16:
        /*003c*/ 	.word	0x00000000
        /*0040*/ 	.short	0x0002
        /*0042*/ 	.short	0x0010
        /*0044*/ 	.byte	0x00, 0xf0, 0x11, 0x00


	//----- nvinfo : EIATTR_KPARAM_INFO
	.align		4
.L_17:
        /*0048*/ 	.byte	0x04, 0x17
        /*004a*/ 	.short	(.L_19 - .L_18)
.L_18:
        /*004c*/ 	.word	0x00000000
        /*0050*/ 	.short	0x0001
        /*0052*/ 	.short	0x0008
        /*0054*/ 	.byte	0x00, 0xf4, 0x21, 0x00


	//----- nvinfo : EIATTR_KPARAM_INFO
	.align		4
.L_19:
        /*0058*/ 	.byte	0x04, 0x17
        /*005a*/ 	.short	(.L_21 - .L_20)
.L_20:
        /*005c*/ 	.word	0x00000000
        /*0060*/ 	.short	0x0000
        /*0062*/ 	.short	0x0000
        /*0064*/ 	.byte	0x00, 0xf4, 0x21, 0x00


	//----- nvinfo : EIATTR_SPARSE_MMA_MASK
	.align		4
.L_21:
        /*0068*/ 	.byte	0x03, 0x50
        /*006a*/ 	.short	0x0000


	//----- nvinfo : EIATTR_MAXREG_COUNT
	.align		4
        /*006c*/ 	.byte	0x03, 0x1b
        /*006e*/ 	.short	0x00ff


	//----- nvinfo : EIATTR_EXIT_INSTR_OFFSETS
	.align		4
        /*0070*/ 	.byte	0x04, 0x1c
        /*0072*/ 	.short	(.L_23 - .L_22)


	//   ....[0]....
.L_22:
        /*0074*/ 	.word	0x00000450


	//----- nvinfo : EIATTR_REQNTID
	.align		4
.L_23:
        /*0078*/ 	.byte	0x04, 0x10
        /*007a*/ 	.short	(.L_25 - .L_24)
.L_24:
        /*007c*/ 	.word	0x00000080
        /*0080*/ 	.word	0x00000001
        /*0084*/ 	.word	0x00000001


	//----- nvinfo : EIATTR_CBANK_PARAM_SIZE
	.align		4
.L_25:
        /*0088*/ 	.byte	0x03, 0x19
        /*008a*/ 	.short	0x0028


	//----- nvinfo : EIATTR_PARAM_CBANK
	.align		4
        /*008c*/ 	.byte	0x04, 0x0a
        /*008e*/ 	.short	(.L_27 - .L_26)
	.align		4
.L_26:
        /*0090*/ 	.word	index@(.nv.constant0.triton_poi_fused_clone_3)
        /*0094*/ 	.short	0x0210
        /*0096*/ 	.short	0x0028


	//----- nvinfo : EIATTR_SW_WAR
	.align		4
.L_27:
        /*0098*/ 	.byte	0x04, 0x36
        /*009a*/ 	.short	(.L_29 - .L_28)
.L_28:
        /*009c*/ 	.word	0x00000008
.L_29:


//--------------------- .nv.callgraph             --------------------------
	.section	.nv.callgraph,"",@"SHT_CUDA_CALLGRAPH"
	.align	4
	.sectionentsize	8
	.align		4
        /*0000*/ 	.word	0x00000000
	.align		4
        /*0004*/ 	.word	0xffffffff
	.align		4
        /*0008*/ 	.word	0x00000000
	.align		4
        /*000c*/ 	.word	0xfffffffe
	.align		4
        /*0010*/ 	.word	0x00000000
	.align		4
        /*0014*/ 	.word	0xfffffffd
	.align		4
        /*0018*/ 	.word	0x00000000
	.align		4
        /*001c*/ 	.word	0xfffffffc


//--------------------- .text.triton_poi_fused_clone_3 --------------------------
	.section	.text.triton_poi_fused_clone_3,"ax",@progbits
	.align	128
        .global         triton_poi_fused_clone_3
        .type           triton_poi_fused_clone_3,@function
        .size           triton_poi_fused_clone_3,(.L_x_1 - triton_poi_fused_clone_3)
        .other          triton_poi_fused_clone_3,@"STO_CUDA_ENTRY STV_DEFAULT"
triton_poi_fused_clone_3:
.text.triton_poi_fused_clone_3:
[----:B------:R-:W-:Y:S08]  /*0000*/  LDC R1, c[0x0][0x28] ;  /* 0x00000a00ff017b82 */ /* 0x000ff00000000800 */
[----:B------:R-:W1:Y:S01]  /*0010*/  LDC R11, c[0x0][0x220] ;  /* 0x00008800ff0b7b82 */ /* 0x000e620000000800 */
[----:B------:R-:W2:Y:S01]  /*0020*/  S2R R3, SR_TID.X ;  /* 0x0000000000037919 */ /* 0x000ea20000002100 */
[----:B------:R-:W-:Y:S01]  /*0030*/  ULDC.64 UR4, c[0x0][0x208] ;  /* 0x0000820000047ab9 */ /* 0x000fe20000000a00 */
[----:B------:R-:W3:Y:S05]  /*0040*/  S2R R4, SR_CTAID.X ;  /* 0x0000000000047919 */ /* 0x000eea0000002500 */
[----:B------:R-:W4:Y:S01]  /*0050*/  LDC R0, c[0x0][0x224] ;  /* 0x00008900ff007b82 */ /* 0x000f220000000800 */
[----:B-1----:R-:W-:-:S02]  /*0060*/  IABS R2, R11 ;  /* 0x0000000b00027213 */ /* 0x002fc40000000000 */
[----:B------:R-:W-:Y:S02]  /*0070*/  ISETP.NE.AND P1, PT, R11, RZ, PT ;  /* 0x000000ff0b00720c */ /* 0x000fe40003f25270 */
[----:B------:R-:W1:Y:S01]  /*0080*/  I2F.RP R9, R2 ;  /* 0x0000000200097306 */ /* 0x000e620000209400 */
[----:B----4-:R-:W-:Y:S01]  /*0090*/  IABS R8, R0 ;  /* 0x0000000000087213 */ /* 0x010fe20000000000 */
[----:B--2---:R-:W-:-:S06]  /*00a0*/  IMAD.SHL.U32 R3, R3, 0x8, RZ ;  /* 0x0000000803037824 */ /* 0x004fcc00078e00ff */
[----:B------:R-:W2:Y:S01]  /*00b0*/  I2F.RP R10, R8 ;  /* 0x00000008000a7306 */ /* 0x000ea20000209400 */
[----:B---3--:R-:W-:Y:S02]  /*00c0*/  SHF.R.S32.HI R12, RZ, 0x15, R4 ;  /* 0x00000015ff0c7819 */ /* 0x008fe40000011404 */
[----:B------:R-:W-:-:S04]  /*00d0*/  LOP3.LUT R3, R3, 0x3f8, RZ, 0xc0, !PT ;  /* 0x000003f803037812 */ /* 0x000fc800078ec0ff */
[----:B------:R-:W-:Y:S01]  /*00e0*/  LEA R3, R4, R3, 0xa ;  /* 0x0000000304037211 */ /* 0x000fe200078e50ff */
[----:B-1----:R-:W1:Y:S01]  /*00f0*/  MUFU.RCP R9, R9 ;  /* 0x0000000900097308 */ /* 0x002e620000001000 */
[----:B------:R-:W-:Y:S02]  /*0100*/  SGXT R4, R12, 0x1 ;  /* 0x000000010c04781a */ /* 0x000fe40000000200 */
[----:B------:R-:W-:-:S05]  /*0110*/  IABS R12, R3 ;  /* 0x00000003000c7213 */ /* 0x000fca0000000000 */
[----:B--2---:R-:W2:Y:S01]  /*0120*/  MUFU.RCP R10, R10 ;  /* 0x0000000a000a7308 */ /* 0x004ea20000001000 */
[----:B-1----:R-:W-:Y:S01]  /*0130*/  VIADD R5, R9, 0xffffffe ;  /* 0x0ffffffe09057836 */ /* 0x002fe20000000000 */
[----:B------:R-:W-:Y:S01]  /*0140*/  LEA.HI R9, R4, R3, RZ, 0x7 ;  /* 0x0000000304097211 */ /* 0x000fe200078f38ff */
[----:B------:R-:W-:-:S05]  /*0150*/  HFMA2.MMA R4, -RZ, RZ, 0, 0 ;  /* 0x00000000ff047435 */ /* 0x000fca00000001ff */
[----:B------:R-:W1:Y:S01]  /*0160*/  F2I.FTZ.U32.TRUNC.NTZ R5, R5 ;  /* 0x0000000500057305 */ /* 0x000e62000021f000 */
[----:B--2---:R-:W-:Y:S01]  /*0170*/  VIADD R6, R10, 0xffffffe ;  /* 0x0ffffffe0a067836 */ /* 0x004fe20000000000 */
[----:B------:R-:W-:-:S04]  /*0180*/  SHF.R.S32.HI R10, RZ, 0x7, R9 ;  /* 0x00000007ff0a7819 */ /* 0x000fc80000011409 */
[----:B------:R-:W-:Y:S02]  /*0190*/  ISETP.GE.AND P2, PT, R10, RZ, PT ;  /* 0x000000ff0a00720c */ /* 0x000fe40003f46270 */
[----:B------:R2:W3:Y:S01]  /*01a0*/  F2I.FTZ.U32.TRUNC.NTZ R7, R6 ;  /* 0x0000000600077305 */ /* 0x0004e2000021f000 */
[----:B-1----:R-:W-:Y:S01]  /*01b0*/  IMAD.MOV R13, RZ, RZ, -R5 ;  /* 0x000000ffff0d7224 */ /* 0x002fe200078e0a05 */
[----:B--2---:R-:W-:-:S03]  /*01c0*/  IABS R6, R10 ;  /* 0x0000000a00067213 */ /* 0x004fc60000000000 */
[----:B------:R-:W-:-:S04]  /*01d0*/  IMAD R13, R13, R2, RZ ;  /* 0x000000020d0d7224 */ /* 0x000fc800078e02ff */
[----:B------:R-:W-:-:S04]  /*01e0*/  IMAD.HI.U32 R4, R5, R13, R4 ;  /* 0x0000000d05047227 */ /* 0x000fc800078e0004 */
[----:B---3--:R-:W-:Y:S02]  /*01f0*/  IMAD.MOV R15, RZ, RZ, -R7 ;  /* 0x000000ffff0f7224 */ /* 0x008fe400078e0a07 */
[----:B------:R-:W-:Y:S02]  /*0200*/  IMAD.MOV.U32 R5, RZ, RZ, R6 ;  /* 0x000000ffff057224 */ /* 0x000fe400078e0006 */
[----:B------:R-:W-:Y:S02]  /*0210*/  IMAD R13, R15, R8, RZ ;  /* 0x000000080f0d7224 */ /* 0x000fe400078e02ff */
[----:B------:R-:W-:Y:S02]  /*0220*/  IMAD.MOV.U32 R6, RZ, RZ, RZ ;  /* 0x000000ffff067224 */ /* 0x000fe400078e00ff */
[----:B------:R-:W-:-:S04]  /*0230*/  IMAD.HI.U32 R4, R4, R5, RZ ;  /* 0x0000000504047227 */ /* 0x000fc800078e00ff */
[----:B------:R-:W-:Y:S01]  /*0240*/  IMAD.HI.U32 R6, R7, R13, R6 ;  /* 0x0000000d07067227 */ /* 0x000fe200078e0006 */
[----:B------:R-:W-:-:S03]  /*0250*/  MOV R13, R12 ;  /* 0x0000000c000d7202 */ /* 0x000fc60000000f00 */
[----:B------:R-:W-:Y:S02]  /*0260*/  IMAD.MOV R4, RZ, RZ, -R4 ;  /* 0x000000ffff047224 */ /* 0x000fe400078e0a04 */
[----:B------:R-:W-:-:S04]  /*0270*/  IMAD.HI.U32 R6, R6, R13, RZ ;  /* 0x0000000d06067227 */ /* 0x000fc800078e00ff */
[----:B------:R-:W-:Y:S01]  /*0280*/  IMAD R7, R2, R4, R5 ;  /* 0x0000000402077224 */ /* 0x000fe200078e0205 */
[----:B------:R-:W-:Y:S01]  /*0290*/  LOP3.LUT R4, R3, R0, RZ, 0x3c, !PT ;  /* 0x0000000003047212 */ /* 0x000fe200078e3cff */
[----:B------:R-:W-:-:S03]  /*02a0*/  IMAD.MOV R5, RZ, RZ, -R6 ;  /* 0x000000ffff057224 */ /* 0x000fc600078e0a06 */
[----:B------:R-:W-:Y:S01]  /*02b0*/  ISETP.GT.U32.AND P0, PT, R2, R7, PT ;  /* 0x000000070200720c */ /* 0x000fe20003f04070 */
[----:B------:R-:W-:-:S05]  /*02c0*/  IMAD R5, R8, R5, R13 ;  /* 0x0000000508057224 */ /* 0x000fca00078e020d */
[----:B------:R-:W-:-:S07]  /*02d0*/  ISETP.GT.U32.AND P4, PT, R8, R5, PT ;  /* 0x000000050800720c */ /* 0x000fce0003f84070 */
[----:B------:R-:W-:-:S04]  /*02e0*/  @!P0 IADD3 R7, R7, -R2, RZ ;  /* 0x8000000207078210 */ /* 0x000fc80007ffe0ff */
[----:B------:R-:W-:Y:S02]  /*02f0*/  ISETP.GT.U32.AND P0, PT, R2, R7, PT ;  /* 0x000000070200720c */ /* 0x000fe40003f04070 */
[----:B------:R-:W-:Y:S01]  /*0300*/  @!P4 IMAD.IADD R5, R5, 0x1, -R8 ;  /* 0x000000010505c824 */ /* 0x000fe200078e0a08 */
[----:B------:R-:W-:Y:S02]  /*0310*/  @!P4 IADD3 R6, R6, 0x1, RZ ;  /* 0x000000010606c810 */ /* 0x000fe40007ffe0ff */
[----:B------:R-:W-:Y:S02]  /*0320*/  ISETP.NE.AND P4, PT, R0, RZ, PT ;  /* 0x000000ff0000720c */ /* 0x000fe40003f85270 */
[----:B------:R-:W-:-:S06]  /*0330*/  ISETP.GE.U32.AND P3, PT, R5, R8, PT ;  /* 0x000000080500720c */ /* 0x000fcc0003f66070 */
[----:B------:R-:W-:Y:S01]  /*0340*/  @!P0 IMAD.IADD R7, R7, 0x1, -R2 ;  /* 0x0000000107078824 */ /* 0x000fe200078e0a02 */
[----:B------:R-:W-:Y:S02]  /*0350*/  ISETP.GE.AND P0, PT, R4, RZ, PT ;  /* 0x000000ff0400720c */ /* 0x000fe40003f06270 */
[----:B------:R-:W1:Y:S01]  /*0360*/  LDC.64 R4, c[0x0][0x210] ;  /* 0x00008400ff047b82 */ /* 0x000e620000000a00 */
[----:B------:R-:W-:Y:S01]  /*0370*/  LOP3.LUT R2, R9, 0xffffff80, RZ, 0xc0, !PT ;  /* 0xffffff8009027812 */ /* 0x000fe200078ec0ff */
[----:B------:R-:W-:Y:S01]  /*0380*/  @!P2 IMAD.MOV R7, RZ, RZ, -R7 ;  /* 0x000000ffff07a224 */ /* 0x000fe200078e0a07 */
[----:B------:R-:W-:Y:S01]  /*0390*/  @!P1 LOP3.LUT R7, RZ, R11, RZ, 0x33, !PT ;  /* 0x0000000bff079212 */ /* 0x000fe200078e33ff */
[----:B------:R-:W-:Y:S02]  /*03a0*/  @P3 VIADD R6, R6, 0x1 ;  /* 0x0000000106063836 */ /* 0x000fe40000000000 */
[----:B------:R-:W-:-:S04]  /*03b0*/  IMAD.IADD R2, R3, 0x1, -R2 ;  /* 0x0000000103027824 */ /* 0x000fc800078e0a02 */
[----:B------:R-:W-:Y:S01]  /*03c0*/  IMAD R7, R7, 0x400, R2 ;  /* 0x0000040007077824 */ /* 0x000fe200078e0202 */
[----:B------:R-:W-:Y:S02]  /*03d0*/  @!P0 IADD3 R6, -R6, RZ, RZ ;  /* 0x000000ff06068210 */ /* 0x000fe40007ffe1ff */
[----:B------:R-:W-:-:S04]  /*03e0*/  @!P4 LOP3.LUT R6, RZ, R0, RZ, 0x33, !PT ;  /* 0x00000000ff06c212 */ /* 0x000fc800078e33ff */
[----:B------:R-:W-:-:S05]  /*03f0*/  LEA R7, R6, R7, 0x7 ;  /* 0x0000000706077211 */ /* 0x000fca00078e38ff */
[----:B-1----:R-:W-:Y:S02]  /*0400*/  IMAD.WIDE R4, R7, 0x2, R4 ;  /* 0x0000000207047825 */ /* 0x002fe400078e0204 */
[----:B------:R-:W1:Y:S03]  /*0410*/  LDC.64 R6, c[0x0][0x218] ;  /* 0x00008600ff067b82 */ /* 0x000e660000000a00 */
[----:B------:R-:W2:Y:S01]  /*0420*/  LDG.E.EL.128 R8, desc[UR4][R4.64] ;  /* 0x0000000404087981 */ /* 0x000ea2000c2e1d00 */
[----:B-1----:R-:W-:-:S05]  /*0430*/  IMAD.WIDE R2, R3, 0x2, R6 ;  /* 0x0000000203027825 */ /* 0x002fca00078e0206 */
[----:B--2---:R-:W-:Y:S01]  /*0440*/  STG.E.128 desc[UR4][R2.64], R8 ;  /* 0x0000000802007986 */ /* 0x004fe2000c101d04 */
[----:B------:R-:W-:Y:S05]  /*0450*/  EXIT ;  /* 0x000000000000794d */ /* 0x000fea0003800000 */
.L_x_0:
[----:B------:R-:W-:-:S00]  /*0460*/  BRA `(.L_x_0) ;  /* 0xfffffffc00fc7947 */ /* 0x000fc0000383ffff */
[----:B------:R-:W-:-:S00]  /*0470*/  NOP ;  /* 0x0000000000007918 */ /* 0x000fc00000000000 */
        /* <DEDUP_REMOVED lines=8> */
.L_x_1:


//--------------------- .nv.constant0.triton_poi_fused_clone_3 --------------------------
	.section	.nv.constant0.triton_poi_fused_clone_3,"a",@progbits
	.sectionflags	@""
	.align	4
.nv.constant0.triton_poi_fused_clone_3:
	.zero		568
